	.headerflags	@"EF_CUDA_TEXMODE_UNIFIED EF_CUDA_64BIT_ADDRESS EF_CUDA_ACCELERATORS EF_CUDA_SM90 EF_CUDA_VIRTUAL_SM(EF_CUDA_SM90)"
	.elftype	@"ET_EXEC"


//--------------------- .nv.info                  --------------------------
	.section	.nv.info,"",@"SHT_CUDA_INFO"
	.align	4


	//----- nvinfo : EIATTR_REGCOUNT
	.align		4
        /*0000*/ 	.byte	0x04, 0x2f
        /*0002*/ 	.short	(.L_1 - .L_0)
	.align		4
.L_0:
        /*0004*/ 	.word	index@(triton_poi_fused__to_copy_arange_clamp_mul_sub_33)
        /*0008*/ 	.word	0x0000000c


	//----- nvinfo : EIATTR_MIN_STACK_SIZE
	.align		4
.L_1:
        /*000c*/ 	.byte	0x04, 0x12
        /*000e*/ 	.short	(.L_3 - .L_2)
	.align		4
.L_2:
        /*0010*/ 	.word	index@(triton_poi_fused__to_copy_arange_clamp_mul_sub_33)
        /*0014*/ 	.word	0x00000000


	//----- nvinfo : EIATTR_FRAME_SIZE
	.align		4
.L_3:
        /*0018*/ 	.byte	0x04, 0x11
        /*001a*/ 	.short	(.L_5 - .L_4)
	.align		4
.L_4:
        /*001c*/ 	.word	index@(triton_poi_fused__to_copy_arange_clamp_mul_sub_33)
        /*0020*/ 	.word	0x00000000


	//----- nvinfo : EIATTR_MIN_STACK_SIZE
	.align		4
.L_5:
        /*0024*/ 	.byte	0x04, 0x12
        /*0026*/ 	.short	(.L_7 - .L_6)
	.align		4
.L_6:
        /*0028*/ 	.word	index@(triton_poi_fused__to_copy_arange_clamp_mul_sub_33)
        /*002c*/ 	.word	0x00000000
.L_7:


//--------------------- .nv.info.triton_poi_fused__to_copy_arange_clamp_mul_sub_33 --------------------------
	.section	.nv.info.triton_poi_fused__to_copy_arange_clamp_mul_sub_33,"",@"SHT_CUDA_INFO"
	.sectionflags	@""
	.align	4


	//----- nvinfo : EIATTR_CUDA_API_VERSION
	.align		4
        /*0000*/ 	.byte	0x04, 0x37
        /*0002*/ 	.short	(.L_9 - .L_8)
.L_8:
        /*0004*/ 	.word	0x0000007c


	//----- nvinfo : EIATTR_KPARAM_INFO
	.align		4
.L_9:
        /*0008*/ 	.byte	0x04, 0x17
        /*000a*/ 	.short	(.L_11 - .L_10)
.L_10:
        /*000c*/ 	.word	0x00000000
        /*0010*/ 	.short	0x0001
        /*0012*/ 	.short	0x0008
        /*0014*/ 	.byte	0x00, 0xf0, 0x11, 0x00


	//----- nvinfo : EIATTR_KPARAM_INFO
	.align		4
.L_11:
        /*0018*/ 	.byte	0x04, 0x17
        /*001a*/ 	.short	(.L_13 - .L_12)
.L_12:
        /*001c*/ 	.word	0x00000000
        /*0020*/ 	.short	0x0000
        /*0022*/ 	.short	0x0000
        /*0024*/ 	.byte	0x00, 0xf4, 0x21, 0x00


	//----- nvinfo : EIATTR_SPARSE_MMA_MASK
	.align		4
.L_13:
        /*0028*/ 	.byte	0x03, 0x50
        /*002a*/ 	.short	0x0000


	//----- nvinfo : EIATTR_MAXREG_COUNT
	.align		4
        /*002c*/ 	.byte	0x03, 0x1b
        /*002e*/ 	.short	0x00ff


	//----- nvinfo : EIATTR_EXIT_INSTR_OFFSETS
	.align		4
        /*0030*/ 	.byte	0x04, 0x1c
        /*0032*/ 	.short	(.L_15 - .L_14)


	//   ....[0]....
.L_14:
        /*0034*/ 	.word	0x00000160


	//   ....[1]....
        /*0038*/ 	.word	0x00000190


	//----- nvinfo : EIATTR_REQNTID
	.align		4
.L_15:
        /*003c*/ 	.byte	0x04, 0x10
        /*003e*/ 	.short	(.L_17 - .L_16)
.L_16:
        /*0040*/ 	.word	0x00000020
        /*0044*/ 	.word	0x00000001
        /*0048*/ 	.word	0x00000001


	//----- nvinfo : EIATTR_CBANK_PARAM_SIZE
	.align		4
.L_17:
        /*004c*/ 	.byte	0x03, 0x19
        /*004e*/ 	.short	0x000c


	//----- nvinfo : EIATTR_PARAM_CBANK
	.align		4
        /*0050*/ 	.byte	0x04, 0x0a
        /*0052*/ 	.short	(.L_19 - .L_18)
	.align		4
.L_18:
        /*0054*/ 	.word	index@(.nv.constant0.triton_poi_fused__to_copy_arange_clamp_mul_sub_33)
        /*0058*/ 	.short	0x0210
        /*005a*/ 	.short	0x000c


	//----- nvinfo : EIATTR_SW_WAR
	.align		4
.L_19:
        /*005c*/ 	.byte	0x04, 0x36
        /*005e*/ 	.short	(.L_21 - .L_20)
.L_20:
        /*0060*/ 	.word	0x00000008
.L_21:


//--------------------- .nv.callgraph             --------------------------
	.section	.nv.callgraph,"",@"SHT_CUDA_CALLGRAPH"
	.align	4
	.sectionentsize	8
	.align		4
        /*0000*/ 	.word	0x00000000
	.align		4
        /*0004*/ 	.word	0xffffffff
	.align		4
        /*0008*/ 	.word	0x00000000
	.align		4
        /*000c*/ 	.word	0xfffffffe
	.align		4
        /*0010*/ 	.word	0x00000000
	.align		4
        /*0014*/ 	.word	0xfffffffd
	.align		4
        /*0018*/ 	.word	0x00000000
	.align		4
        /*001c*/ 	.word	0xfffffffc


//--------------------- .text.triton_poi_fused__to_copy_arange_clamp_mul_sub_33 --------------------------
	.section	.text.triton_poi_fused__to_copy_arange_clamp_mul_sub_33,"ax",@progbits
	.align	128
        .global         triton_poi_fused__to_copy_arange_clamp_mul_sub_33
        .type           triton_poi_fused__to_copy_arange_clamp_mul_sub_33,@function
        .size           triton_poi_fused__to_copy_arange_clamp_mul_sub_33,(.L_x_1 - triton_poi_fused__to_copy_arange_clamp_mul_sub_33)
        .other          triton_poi_fused__to_copy_arange_clamp_mul_sub_33,@"STO_CUDA_ENTRY STV_DEFAULT"
triton_poi_fused__to_copy_arange_clamp_mul_sub_33:
.text.triton_poi_fused__to_copy_arange_clamp_mul_sub_33:
[----:B------:R-:W0:Y:S02]  /*0000*/  LDC R1, c[0x0][0x28] ;  /* 0x00000a00ff017b82 */ /* 0x000e240000000800 */
[----:B------:R-:W1:Y:S01]  /*0010*/  S2R R0, SR_TID.X ;  /* 0x0000000000007919 */ /* 0x000e620000002100 */
[----:B------:R-:W2:Y:S01]  /*0020*/  S2R R5, SR_CTAID.X ;  /* 0x0000000000057919 */ /* 0x000ea20000002500 */
[----:B-1----:R-:W-:-:S05]  /*0030*/  IMAD.SHL.U32 R0, R0, 0x2, RZ ;  /* 0x0000000200007824 */ /* 0x002fca00078e00ff */
[----:B------:R-:W-:-:S05]  /*0040*/  LOP3.LUT R0, R0, 0x3e, RZ, 0xc0, !PT ;  /* 0x0000003e00007812 */ /* 0x000fca00078ec0ff */
[----:B--2---:R-:W-:-:S04]  /*0050*/  IMAD R5, R5, 0x40, R0 ;  /* 0x0000004005057824 */ /* 0x004fc800078e0200 */
[C---:B------:R-:W-:Y:S01]  /*0060*/  VIADD R0, R5.reuse, 0x1 ;  /* 0x0000000105007836 */ /* 0x040fe20000000000 */
[----:B------:R-:W-:Y:S02]  /*0070*/  I2FP.F32.S32 R2, R5 ;  /* 0x0000000500027245 */ /* 0x000fe40000201400 */
[----:B------:R-:W-:Y:S02]  /*0080*/  ISETP.GE.AND P0, PT, R5, 0x40, PT ;  /* 0x000000400500780c */ /* 0x000fe40003f06270 */
[----:B------:R-:W-:Y:S01]  /*0090*/  I2FP.F32.S32 R0, R0 ;  /* 0x0000000000007245 */ /* 0x000fe20000201400 */
[----:B------:R-:W-:-:S04]  /*00a0*/  FMUL R2, R2, 0.14285714924335479736 ;  /* 0x3e12492502027820 */ /* 0x000fc80000400000 */
[----:B------:R-:W-:Y:S01]  /*00b0*/  FMUL R0, R0, 0.14285714924335479736 ;  /* 0x3e12492500007820 */ /* 0x000fe20000400000 */
[----:B------:R-:W-:Y:S02]  /*00c0*/  FMNMX R4, RZ, R2, !PT ;  /* 0x00000002ff047209 */ /* 0x000fe40007800000 */
[----:B------:R-:W1:Y:S02]  /*00d0*/  LDC.64 R2, c[0x0][0x210] ;  /* 0x00008400ff027b82 */ /* 0x000e640000000a00 */
[----:B------:R-:W-:Y:S01]  /*00e0*/  FMNMX R0, RZ, R0, !PT ;  /* 0x00000000ff007209 */ /* 0x000fe20007800000 */
[----:B------:R-:W2:Y:S08]  /*00f0*/  F2I.TRUNC.NTZ R6, R4 ;  /* 0x0000000400067305 */ /* 0x000eb0000020f100 */
[----:B------:R-:W3:Y:S01]  /*0100*/  F2I.TRUNC.NTZ R7, R0 ;  /* 0x0000000000077305 */ /* 0x000ee2000020f100 */
[----:B--2---:R-:W-:-:S05]  /*0110*/  I2FP.F32.S32 R9, R6 ;  /* 0x0000000600097245 */ /* 0x004fca0000201400 */
[----:B------:R-:W-:Y:S01]  /*0120*/  FADD.SAT R6, R4, -R9 ;  /* 0x8000000904067221 */ /* 0x000fe20000002000 */
[----:B-1----:R-:W-:Y:S01]  /*0130*/  IMAD.WIDE R2, R5, 0x4, R2 ;  /* 0x0000000405027825 */ /* 0x002fe200078e0202 */
[----:B---3--:R-:W-:-:S05]  /*0140*/  I2FP.F32.S32 R7, R7 ;  /* 0x0000000700077245 */ /* 0x008fca0000201400 */
[----:B------:R-:W-:Y:S01]  /*0150*/  FADD.SAT R7, R0, -R7 ;  /* 0x8000000700077221 */ /* 0x000fe20000002000 */
[----:B------:R-:W-:Y:S06]  /*0160*/  @P0 EXIT ;  /* 0x000000000000094d */ /* 0x000fec0003800000 */
[----:B------:R-:W-:Y:S02]  /*0170*/  ULDC.64 UR4, c[0x0][0x208] ;  /* 0x0000820000047ab9 */ /* 0x000fe40000000a00 */
[----:B------:R-:W-:Y:S01]  /*0180*/  STG.E.64 desc[UR4][R2.64], R6 ;  /* 0x0000000602007986 */ /* 0x000fe2000c101b04 */
[----:B------:R-:W-:Y:S05]  /*0190*/  EXIT ;  /* 0x000000000000794d */ /* 0x000fea0003800000 */
.L_x_0:
[----:B------:R-:W-:-:S00]  /*01a0*/  BRA `(.L_x_0) ;  /* 0xfffffffc00fc7947 */ /* 0x000fc0000383ffff */
[----:B------:R-:W-:-:S00]  /*01b0*/  NOP ;  /* 0x0000000000007918 */ /* 0x000fc00000000000 */
        /* <DEDUP_REMOVED lines=12> */
.L_x_1:


//--------------------- .nv.constant0.triton_poi_fused__to_copy_arange_clamp_mul_sub_33 --------------------------
	.section	.nv.constant0.triton_poi_fused__to_copy_arange_clamp_mul_sub_33,"a",@progbits
	.sectionflags	@""
	.align	4
.nv.constant0.triton_poi_fused__to_copy_arange_clamp_mul_sub_33:
	.zero		540
